//
// Generated by NVIDIA NVVM Compiler
//
// Compiler Build ID: CL-36424714
// Cuda compilation tools, release 13.0, V13.0.88
// Based on NVVM 20.0.0
//

.version 9.0
.target sm_100
.address_size 64

	// .globl	_Z7average8points_td

.visible .entry _Z7average8points_td(
	.param .align 8 .b8 _Z7average8points_td_param_0[16],
	.param .f64 _Z7average8points_td_param_1
)
{


	ret;

}


// ===== COMPILED SASS (sm_100) =====

	.target	sm_100

	.elftype	@"ET_EXEC"


//--------------------- .note.nv.tkinfo           --------------------------
	.section	.note.nv.tkinfo,"",@"SHT_NOTE"
	.sectionflags	@"SHF_NOTE_NV_TKINFO"
	.tkinfo
        /*0018*/ 	.word	0x00000002
        /*0030*/ 	.string	""
        /*0030*/ 	.string	"ptxas"
        /*0030*/ 	.string	"Cuda compilation tools, release 13.0, V13.0.88"
        /*0030*/ 	.string	"Build cuda_13.0.r13.0/compiler.36424714_0"
        /*0030*/ 	.string	"-arch sm_100 -m 64 "



//--------------------- .note.nv.cuinfo           --------------------------
	.section	.note.nv.cuinfo,"",@"SHT_NOTE"
	.sectionflags	@"SHF_NOTE_NV_CUINFO"
        /*0018*/ 	.short	0x0002
        /*001a*/ 	.short	0x0064
        /*001c*/ 	.short	0x0082
	.zero		2


//--------------------- .nv.info                  --------------------------
	.section	.nv.info,"",@"SHT_CUDA_INFO"
	.align	4


	//----- nvinfo : EIATTR_REGCOUNT
	.align		4
        /*0000*/ 	.byte	0x04, 0x2f
        /*0002*/ 	.short	(.L_1 - .L_0)
	.align		4
.L_0:
        /*0004*/ 	.word	index@(_Z7average8points_td)
        /*0008*/ 	.word	0x00000004


	//----- nvinfo : EIATTR_FRAME_SIZE
	.align		4
.L_1:
        /*000c*/ 	.byte	0x04, 0x11
        /*000e*/ 	.short	(.L_3 - .L_2)
	.align		4
.L_2:
        /*0010*/ 	.word	index@(_Z7average8points_td)
        /*0014*/ 	.word	0x00000000


	//----- nvinfo : EIATTR_MIN_STACK_SIZE
	.align		4
.L_3:
        /*0018*/ 	.byte	0x04, 0x12
        /*001a*/ 	.short	(.L_5 - .L_4)
	.align		4
.L_4:
        /*001c*/ 	.word	index@(_Z7average8points_td)
        /*0020*/ 	.word	0x00000000
.L_5:


//--------------------- .nv.compat                --------------------------
	.section	.nv.compat,"",@"SHT_CUDA_COMPAT_INFO"
	.align	4
        /*0000*/ 	.byte	0x02, 0x09, 0x00, 0x00, 0x02, 0x02, 0x01, 0x00, 0x02, 0x05, 0x05, 0x00, 0x03, 0x07, 0x01, 0x01
        /*0010*/ 	.byte	0x02, 0x03, 0x00, 0x00, 0x02, 0x06, 0x01, 0x00, 0x04, 0x0b, 0x08, 0x00, 0x09, 0x00, 0x00, 0x00
        /*0020*/ 	.byte	0x00, 0x00, 0x00, 0x00


//--------------------- .nv.info._Z7average8points_td --------------------------
	.section	.nv.info._Z7average8points_td,"",@"SHT_CUDA_INFO"
	.sectionflags	@""
	.align	4


	//----- nvinfo : EIATTR_CUDA_API_VERSION
	.align		4
        /*0000*/ 	.byte	0x04, 0x37
        /*0002*/ 	.short	(.L_7 - .L_6)
.L_6:
        /*0004*/ 	.word	0x00000082


	//----- nvinfo : EIATTR_KPARAM_INFO
	.align		4
.L_7:
        /*0008*/ 	.byte	0x04, 0x17
        /*000a*/ 	.short	(.L_9 - .L_8)
.L_8:
        /*000c*/ 	.word	0x00000000
        /*0010*/ 	.short	0x0001
        /*0012*/ 	.short	0x0010
        /*0014*/ 	.byte	0x00, 0xf0, 0x21, 0x00


	//----- nvinfo : EIATTR_KPARAM_INFO
	.align		4
.L_9:
        /*0018*/ 	.byte	0x04, 0x17
        /*001a*/ 	.short	(.L_11 - .L_10)
.L_10:
        /*001c*/ 	.word	0x00000000
        /*0020*/ 	.short	0x0000
        /*0022*/ 	.short	0x0000
        /*0024*/ 	.byte	0x00, 0xf0, 0x41, 0x00


	//----- nvinfo : EIATTR_SPARSE_MMA_MASK
	.align		4
.L_11:
        /*0028*/ 	.byte	0x03, 0x50
        /*002a*/ 	.short	0x0000


	//----- nvinfo : EIATTR_MAXREG_COUNT
	.align		4
        /*002c*/ 	.byte	0x03, 0x1b
        /*002e*/ 	.short	0x00ff


	//----- nvinfo : EIATTR_MERCURY_ISA_VERSION
	.align		4
        /*0030*/ 	.byte	0x03, 0x5f
        /*0032*/ 	.short	0x0101


	//----- nvinfo : EIATTR_VRC_CTA_INIT_COUNT
	.align		4
        /*0034*/ 	.byte	0x02, 0x4a
	.zero		1
	.zero		1


	//----- nvinfo : EIATTR_EXIT_INSTR_OFFSETS
	.align		4
        /*0038*/ 	.byte	0x04, 0x1c
        /*003a*/ 	.short	(.L_13 - .L_12)


	//   ....[0]....
.L_12:
        /*003c*/ 	.word	0x00000010


	//----- nvinfo : EIATTR_CBANK_PARAM_SIZE
	.align		4
.L_13:
        /*0040*/ 	.byte	0x03, 0x19
        /*0042*/ 	.short	0x0018


	//----- nvinfo : EIATTR_PARAM_CBANK
	.align		4
        /*0044*/ 	.byte	0x04, 0x0a
        /*0046*/ 	.short	(.L_15 - .L_14)
	.align		4
.L_14:
        /*0048*/ 	.word	index@(.nv.constant0._Z7average8points_td)
        /*004c*/ 	.short	0x0380
        /*004e*/ 	.short	0x0018


	//----- nvinfo : EIATTR_SW_WAR
	.align		4
.L_15:
        /*0050*/ 	.byte	0x04, 0x36
        /*0052*/ 	.short	(.L_17 - .L_16)
.L_16:
        /*0054*/ 	.word	0x00000008
.L_17:


//--------------------- .nv.callgraph             --------------------------
	.section	.nv.callgraph,"",@"SHT_CUDA_CALLGRAPH"
	.align	4
	.sectionentsize	8
	.align		4
        /*0000*/ 	.word	0x00000000
	.align		4
        /*0004*/ 	.word	0xffffffff
	.align		4
        /*0008*/ 	.word	0x00000000
	.align		4
        /*000c*/ 	.word	0xfffffffe
	.align		4
        /*0010*/ 	.word	0x00000000
	.align		4
        /*0014*/ 	.word	0xfffffffd
	.align		4
        /*0018*/ 	.word	0x00000000
	.align		4
        /*001c*/ 	.word	0xfffffffc


//--------------------- .text._Z7average8points_td --------------------------
	.section	.text._Z7average8points_td,"ax",@progbits
	.align	128
        .global         _Z7average8points_td
        .type           _Z7average8points_td,@function
        .size           _Z7average8points_td,(.L_x_1 - _Z7average8points_td)
        .other          _Z7average8points_td,@"STO_CUDA_ENTRY STV_DEFAULT"
_Z7average8points_td:
.text._Z7average8points_td:
[----:B------:R-:W-:Y:S01]  /*0000*/  LDC R1, c[0x0][0x37c] ;  /* 0x0000df00ff017b82 */ /* 0x000fe20000000800 */
[----:B------:R-:W-:Y:S05]  /*0010*/  EXIT ;  /* 0x000000000000794d */ /* 0x000fea0003800000 */
.L_x_0:
[----:B------:R-:W-:-:S00]  /*0020*/  BRA `(.L_x_0) ;  /* 0xfffffffc00fc7947 */ /* 0x000fc0000383ffff */
[----:B------:R-:W-:-:S00]  /*0030*/  NOP ;  /* 0x0000000000007918 */ /* 0x000fc00000000000 */
        /* <DEDUP_REMOVED lines=12> */
.L_x_1:


//--------------------- .nv.shared.reserved.0     --------------------------
	.section	.nv.shared.reserved.0,"aw",@nobits
	.weak		__nv_reservedSMEM_offset_0_alias
	.size		__nv_reservedSMEM_offset_0_alias, 0, 64
	.other		__nv_reservedSMEM_offset_0_alias,@"STO_CUDA_RESERVED_SHARED STV_DEFAULT"
__nv_reservedSMEM_offset_0_alias:
	.zero		0
	.zero		64


//--------------------- .nv.constant0._Z7average8points_td --------------------------
	.section	.nv.constant0._Z7average8points_td,"a",@progbits
	.sectionflags	@""
	.align	4
.nv.constant0._Z7average8points_td:
	.zero		920


//--------------------- SYMBOLS --------------------------

	.type		.nv.reservedSmem.offset0,@object
	.size		.nv.reservedSmem.offset0,0x4
